//
// Generated by NVIDIA NVVM Compiler
//
// Compiler Build ID: CL-36424714
// Cuda compilation tools, release 13.0, V13.0.88
// Based on NVVM 20.0.0
//

.version 9.0
.target sm_100
.address_size 64


.entry _Z12sumOfSquaresPiS_(
	.param .u64 .ptr .align 1 _Z12sumOfSquaresPiS__param_0,
	.param .u64 .ptr .align 1 _Z12sumOfSquaresPiS__param_1
)
{
	.reg .pred 	%p<2>;
	.reg .b32 	%r<55>;
	.reg .b64 	%rd<9>;

	ld.param.u64 	%rd5, [_Z12sumOfSquaresPiS__param_0];
	ld.param.u64 	%rd4, [_Z12sumOfSquaresPiS__param_1];
	cvta.to.global.u64 	%rd6, %rd5;
	add.s64 	%rd8, %rd6, 32;
	mov.b32 	%r53, 0;
	mov.u32 	%r54, %r53;
$L__BB0_1:
	ld.global.u32 	%r6, [%rd8+-32];
	mul.lo.s32 	%r7, %r6, %r6;
	mad.lo.s32 	%r8, %r7, %r6, %r54;
	ld.global.u32 	%r9, [%rd8+-28];
	mul.lo.s32 	%r10, %r9, %r9;
	mad.lo.s32 	%r11, %r10, %r9, %r8;
	ld.global.u32 	%r12, [%rd8+-24];
	mul.lo.s32 	%r13, %r12, %r12;
	mad.lo.s32 	%r14, %r13, %r12, %r11;
	ld.global.u32 	%r15, [%rd8+-20];
	mul.lo.s32 	%r16, %r15, %r15;
	mad.lo.s32 	%r17, %r16, %r15, %r14;
	ld.global.u32 	%r18, [%rd8+-16];
	mul.lo.s32 	%r19, %r18, %r18;
	mad.lo.s32 	%r20, %r19, %r18, %r17;
	ld.global.u32 	%r21, [%rd8+-12];
	mul.lo.s32 	%r22, %r21, %r21;
	mad.lo.s32 	%r23, %r22, %r21, %r20;
	ld.global.u32 	%r24, [%rd8+-8];
	mul.lo.s32 	%r25, %r24, %r24;
	mad.lo.s32 	%r26, %r25, %r24, %r23;
	ld.global.u32 	%r27, [%rd8+-4];
	mul.lo.s32 	%r28, %r27, %r27;
	mad.lo.s32 	%r29, %r28, %r27, %r26;
	ld.global.u32 	%r30, [%rd8];
	mul.lo.s32 	%r31, %r30, %r30;
	mad.lo.s32 	%r32, %r31, %r30, %r29;
	ld.global.u32 	%r33, [%rd8+4];
	mul.lo.s32 	%r34, %r33, %r33;
	mad.lo.s32 	%r35, %r34, %r33, %r32;
	ld.global.u32 	%r36, [%rd8+8];
	mul.lo.s32 	%r37, %r36, %r36;
	mad.lo.s32 	%r38, %r37, %r36, %r35;
	ld.global.u32 	%r39, [%rd8+12];
	mul.lo.s32 	%r40, %r39, %r39;
	mad.lo.s32 	%r41, %r40, %r39, %r38;
	ld.global.u32 	%r42, [%rd8+16];
	mul.lo.s32 	%r43, %r42, %r42;
	mad.lo.s32 	%r44, %r43, %r42, %r41;
	ld.global.u32 	%r45, [%rd8+20];
	mul.lo.s32 	%r46, %r45, %r45;
	mad.lo.s32 	%r47, %r46, %r45, %r44;
	ld.global.u32 	%r48, [%rd8+24];
	mul.lo.s32 	%r49, %r48, %r48;
	mad.lo.s32 	%r50, %r49, %r48, %r47;
	ld.global.u32 	%r51, [%rd8+28];
	mul.lo.s32 	%r52, %r51, %r51;
	mad.lo.s32 	%r54, %r52, %r51, %r50;
	add.s32 	%r53, %r53, 16;
	add.s64 	%rd8, %rd8, 64;
	setp.ne.s32 	%p1, %r53, 1048576;
	@%p1 bra 	$L__BB0_1;
	cvta.to.global.u64 	%rd7, %rd4;
	st.global.u32 	[%rd7], %r54;
	ret;

}


// ===== COMPILED SASS (sm_100) =====

	.target	sm_100

	.elftype	@"ET_EXEC"


//--------------------- .note.nv.tkinfo           --------------------------
	.section	.note.nv.tkinfo,"",@"SHT_NOTE"
	.sectionflags	@"SHF_NOTE_NV_TKINFO"
	.tkinfo
        /*0018*/ 	.word	0x00000002
        /*0030*/ 	.string	""
        /*0030*/ 	.string	"ptxas"
        /*0030*/ 	.string	"Cuda compilation tools, release 13.0, V13.0.88"
        /*0030*/ 	.string	"Build cuda_13.0.r13.0/compiler.36424714_0"
        /*0030*/ 	.string	"-arch sm_100 -m 64 "



//--------------------- .note.nv.cuinfo           --------------------------
	.section	.note.nv.cuinfo,"",@"SHT_NOTE"
	.sectionflags	@"SHF_NOTE_NV_CUINFO"
        /*0018*/ 	.short	0x0002
        /*001a*/ 	.short	0x0064
        /*001c*/ 	.short	0x0082
	.zero		2


//--------------------- .nv.info                  --------------------------
	.section	.nv.info,"",@"SHT_CUDA_INFO"
	.align	4


	//----- nvinfo : EIATTR_REGCOUNT
	.align		4
        /*0000*/ 	.byte	0x04, 0x2f
        /*0002*/ 	.short	(.L_1 - .L_0)
	.align		4
.L_0:
        /*0004*/ 	.word	index@(_Z12sumOfSquaresPiS_)
        /*0008*/ 	.word	0x0000001d


	//----- nvinfo : EIATTR_FRAME_SIZE
	.align		4
.L_1:
        /*000c*/ 	.byte	0x04, 0x11
        /*000e*/ 	.short	(.L_3 - .L_2)
	.align		4
.L_2:
        /*0010*/ 	.word	index@(_Z12sumOfSquaresPiS_)
        /*0014*/ 	.word	0x00000000


	//----- nvinfo : EIATTR_MIN_STACK_SIZE
	.align		4
.L_3:
        /*0018*/ 	.byte	0x04, 0x12
        /*001a*/ 	.short	(.L_5 - .L_4)
	.align		4
.L_4:
        /*001c*/ 	.word	index@(_Z12sumOfSquaresPiS_)
        /*0020*/ 	.word	0x00000000
.L_5:


//--------------------- .nv.compat                --------------------------
	.section	.nv.compat,"",@"SHT_CUDA_COMPAT_INFO"
	.align	4
        /*0000*/ 	.byte	0x02, 0x09, 0x00, 0x00, 0x02, 0x02, 0x01, 0x00, 0x02, 0x05, 0x05, 0x00, 0x03, 0x07, 0x01, 0x01
        /*0010*/ 	.byte	0x02, 0x03, 0x00, 0x00, 0x02, 0x06, 0x01, 0x00, 0x04, 0x0b, 0x08, 0x00, 0x09, 0x00, 0x00, 0x00
        /*0020*/ 	.byte	0x00, 0x00, 0x00, 0x00


//--------------------- .nv.info._Z12sumOfSquaresPiS_ --------------------------
	.section	.nv.info._Z12sumOfSquaresPiS_,"",@"SHT_CUDA_INFO"
	.sectionflags	@""
	.align	4


	//----- nvinfo : EIATTR_CUDA_API_VERSION
	.align		4
        /*0000*/ 	.byte	0x04, 0x37
        /*0002*/ 	.short	(.L_7 - .L_6)
.L_6:
        /*0004*/ 	.word	0x00000082


	//----- nvinfo : EIATTR_KPARAM_INFO
	.align		4
.L_7:
        /*0008*/ 	.byte	0x04, 0x17
        /*000a*/ 	.short	(.L_9 - .L_8)
.L_8:
        /*000c*/ 	.word	0x00000000
        /*0010*/ 	.short	0x0001
        /*0012*/ 	.short	0x0008
        /*0014*/ 	.byte	0x00, 0xf5, 0x21, 0x00


	//----- nvinfo : EIATTR_KPARAM_INFO
	.align		4
.L_9:
        /*0018*/ 	.byte	0x04, 0x17
        /*001a*/ 	.short	(.L_11 - .L_10)
.L_10:
        /*001c*/ 	.word	0x00000000
        /*0020*/ 	.short	0x0000
        /*0022*/ 	.short	0x0000
        /*0024*/ 	.byte	0x00, 0xf5, 0x21, 0x00


	//----- nvinfo : EIATTR_SPARSE_MMA_MASK
	.align		4
.L_11:
        /*0028*/ 	.byte	0x03, 0x50
        /*002a*/ 	.short	0x0000


	//----- nvinfo : EIATTR_MAXREG_COUNT
	.align		4
        /*002c*/ 	.byte	0x03, 0x1b
        /*002e*/ 	.short	0x00ff


	//----- nvinfo : EIATTR_MERCURY_ISA_VERSION
	.align		4
        /*0030*/ 	.byte	0x03, 0x5f
        /*0032*/ 	.short	0x0101


	//----- nvinfo : EIATTR_VRC_CTA_INIT_COUNT
	.align		4
        /*0034*/ 	.byte	0x02, 0x4a
	.zero		1
	.zero		1


	//----- nvinfo : EIATTR_EXIT_INSTR_OFFSETS
	.align		4
        /*0038*/ 	.byte	0x04, 0x1c
        /*003a*/ 	.short	(.L_13 - .L_12)


	//   ....[0]....
.L_12:
        /*003c*/ 	.word	0x00000d00


	//----- nvinfo : EIATTR_CBANK_PARAM_SIZE
	.align		4
.L_13:
        /*0040*/ 	.byte	0x03, 0x19
        /*0042*/ 	.short	0x0010


	//----- nvinfo : EIATTR_PARAM_CBANK
	.align		4
        /*0044*/ 	.byte	0x04, 0x0a
        /*0046*/ 	.short	(.L_15 - .L_14)
	.align		4
.L_14:
        /*0048*/ 	.word	index@(.nv.constant0._Z12sumOfSquaresPiS_)
        /*004c*/ 	.short	0x0380
        /*004e*/ 	.short	0x0010


	//----- nvinfo : EIATTR_SW_WAR
	.align		4
.L_15:
        /*0050*/ 	.byte	0x04, 0x36
        /*0052*/ 	.short	(.L_17 - .L_16)
.L_16:
        /*0054*/ 	.word	0x00000008
.L_17:


//--------------------- .nv.callgraph             --------------------------
	.section	.nv.callgraph,"",@"SHT_CUDA_CALLGRAPH"
	.align	4
	.sectionentsize	8
	.align		4
        /*0000*/ 	.word	0x00000000
	.align		4
        /*0004*/ 	.word	0xffffffff
	.align		4
        /*0008*/ 	.word	0x00000000
	.align		4
        /*000c*/ 	.word	0xfffffffe
	.align		4
        /*0010*/ 	.word	0x00000000
	.align		4
        /*0014*/ 	.word	0xfffffffd
	.align		4
        /*0018*/ 	.word	0x00000000
	.align		4
        /*001c*/ 	.word	0xfffffffc


//--------------------- .text._Z12sumOfSquaresPiS_ --------------------------
	.section	.text._Z12sumOfSquaresPiS_,"ax",@progbits
	.align	128
.text._Z12sumOfSquaresPiS_:
        .type           _Z12sumOfSquaresPiS_,@function
        .size           _Z12sumOfSquaresPiS_,(.L_x_2 - _Z12sumOfSquaresPiS_)
        .other          _Z12sumOfSquaresPiS_,@"STO_CUDA_ENTRY STV_DEFAULT"
_Z12sumOfSquaresPiS_:
[----:B------:R-:W-:Y:S01]  /*0000*/  LDC R1, c[0x0][0x37c] ;  /* 0x0000df00ff017b82 */ /* 0x000fe20000000800 */
[----:B------:R-:W0:Y:S01]  /*0010*/  LDCU.64 UR4, c[0x0][0x380] ;  /* 0x00007000ff0477ac */ /* 0x000e220008000a00 */
[----:B------:R-:W-:Y:S01]  /*0020*/  HFMA2 R23, -RZ, RZ, 0, 0 ;  /* 0x00000000ff177431 */ /* 0x000fe200000001ff */
[----:B------:R-:W1:Y:S01]  /*0030*/  LDCU.64 UR6, c[0x0][0x358] ;  /* 0x00006b00ff0677ac */ /* 0x000e620008000a00 */
[----:B0-----:R-:W-:-:S04]  /*0040*/  UIADD3 UR4, UP0, UPT, UR4, 0x20, URZ ;  /* 0x0000002004047890 */ /* 0x001fc8000ff1e0ff */
[----:B------:R-:W-:Y:S02]  /*0050*/  UIADD3.X UR5, UPT, UPT, URZ, UR5, URZ, UP0, !UPT ;  /* 0x00000005ff057290 */ /* 0x000fe400087fe4ff */
[----:B------:R-:W-:Y:S01]  /*0060*/  MOV R2, UR4 ;  /* 0x0000000400027c02 */ /* 0x000fe20008000f00 */
[----:B------:R-:W-:-:S03]  /*0070*/  UMOV UR4, URZ ;  /* 0x000000ff00047c82 */ /* 0x000fc60008000000 */
[----:B-1----:R-:W-:-:S07]  /*0080*/  MOV R3, UR5 ;  /* 0x0000000500037c02 */ /* 0x002fce0008000f00 */
.L_x_0:
[----:B------:R-:W2:Y:S04]  /*0090*/  LDG.E R22, desc[UR6][R2.64+-0x20] ;  /* 0xffffe00602167981 */ /* 0x000ea8000c1e1900 */
[----:B------:R-:W3:Y:S04]  /*00a0*/  LDG.E R25, desc[UR6][R2.64+-0x1c] ;  /* 0xffffe40602197981 */ /* 0x000ee8000c1e1900 */
[----:B------:R-:W4:Y:S04]  /*00b0*/  LDG.E R21, desc[UR6][R2.64+-0x18] ;  /* 0xffffe80602157981 */ /* 0x000f28000c1e1900 */
[----:B------:R-:W5:Y:S04]  /*00c0*/  LDG.E R20, desc[UR6][R2.64+-0x14] ;  /* 0xffffec0602147981 */ /* 0x000f68000c1e1900 */
        /* <DEDUP_REMOVED lines=16> */
[----:B------:R-:W5:Y:S01]  /*01d0*/  LDG.E R0, desc[UR6][R2.64+0x30] ;  /* 0x0000300602007981 */ /* 0x000f62000c1e1900 */
[----:B--2---:R-:W-:-:S04]  /*01e0*/  IMAD R24, R22, R22, RZ ;  /* 0x0000001616187224 */ /* 0x004fc800078e02ff */
[----:B------:R-:W-:Y:S02]  /*01f0*/  IMAD R22, R22, R24, R23 ;  /* 0x0000001816167224 */ /* 0x000fe400078e0217 */
[C---:B---3--:R-:W-:Y:S01]  /*0200*/  IMAD R23, R25.reuse, R25, RZ ;  /* 0x0000001919177224 */ /* 0x048fe200078e02ff */
[----:B------:R-:W2:Y:S03]  /*0210*/  LDG.E R24, desc[UR6][R2.64+0x34] ;  /* 0x0000340602187981 */ /* 0x000ea6000c1e1900 */
[----:B------:R-:W-:Y:S02]  /*0220*/  IMAD R22, R25, R23, R22 ;  /* 0x0000001719167224 */ /* 0x000fe400078e0216 */
[C---:B----4-:R-:W-:Y:S01]  /*0230*/  IMAD R25, R21.reuse, R21, RZ ;  /* 0x0000001515197224 */ /* 0x050fe200078e02ff */
[----:B------:R-:W3:Y:S03]  /*0240*/  LDG.E R23, desc[UR6][R2.64+0x38] ;  /* 0x0000380602177981 */ /* 0x000ee6000c1e1900 */
[----:B------:R-:W-:-:S02]  /*0250*/  IMAD R25, R21, R25, R22 ;  /* 0x0000001915197224 */ /* 0x000fc400078e0216 */
[C---:B-----5:R-:W-:Y:S01]  /*0260*/  IMAD R21, R20.reuse, R20, RZ ;  /* 0x0000001414157224 */ /* 0x060fe200078e02ff */
[----:B------:R-:W4:Y:S03]  /*0270*/  LDG.E R22, desc[UR6][R2.64+0x3c] ;  /* 0x00003c0602167981 */ /* 0x000f26000c1e1900 */
[----:B------:R-:W-:Y:S02]  /*0280*/  IMAD R20, R20, R21, R25 ;  /* 0x0000001514147224 */ /* 0x000fe400078e0219 */
[C---:B------:R-:W-:Y:S01]  /*0290*/  IMAD R25, R19.reuse, R19, RZ ;  /* 0x0000001313197224 */ /* 0x040fe200078e02ff */
[----:B------:R-:W5:Y:S03]  /*02a0*/  LDG.E R21, desc[UR6][R2.64+0x40] ;  /* 0x0000400602157981 */ /* 0x000f66000c1e1900 */
[----:B------:R-:W-:-:S02]  /*02b0*/  IMAD R25, R19, R25, R20 ;  /* 0x0000001913197224 */ /* 0x000fc400078e0214 */
[C---:B------:R-:W-:Y:S01]  /*02c0*/  IMAD R19, R18.reuse, R18, RZ ;  /* 0x0000001212137224 */ /* 0x040fe200078e02ff */
[----:B------:R-:W5:Y:S03]  /*02d0*/  LDG.E R20, desc[UR6][R2.64+0x44] ;  /* 0x0000440602147981 */ /* 0x000f66000c1e1900 */
        /* <DEDUP_REMOVED lines=31> */
[----:B------:R-:W5:Y:S01]  /*04d0*/  LDG.E R9, desc[UR6][R2.64+0x70] ;  /* 0x0000700602097981 */ /* 0x000f62000c1e1900 */
[----:B------:R-:W-:-:S04]  /*04e0*/  IMAD R25, R7, R7, RZ ;  /* 0x0000000707197224 */ /* 0x000fc800078e02ff */
[----:B------:R-:W-:Y:S02]  /*04f0*/  IMAD R25, R7, R25, R8 ;  /* 0x0000001907197224 */ /* 0x000fe400078e0208 */
[----:B------:R-:W5:Y:S01]  /*0500*/  LDG.E R8, desc[UR6][R2.64+0x74] ;  /* 0x0000740602087981 */ /* 0x000f62000c1e1900 */
[----:B------:R-:W-:-:S03]  /*0510*/  IMAD R26, R6, R6, RZ ;  /* 0x00000006061a7224 */ /* 0x000fc600078e02ff */
[----:B------:R-:W5:Y:S01]  /*0520*/  LDG.E R7, desc[UR6][R2.64+0x78] ;  /* 0x0000780602077981 */ /* 0x000f62000c1e1900 */
[----:B------:R-:W-:Y:S02]  /*0530*/  IMAD R26, R6, R26, R25 ;  /* 0x0000001a061a7224 */ /* 0x000fe400078e0219 */
[C---:B------:R-:W-:Y:S01]  /*0540*/  IMAD R25, R5.reuse, R5, RZ ;  /* 0x0000000505197224 */ /* 0x040fe200078e02ff */
[----:B------:R-:W5:Y:S03]  /*0550*/  LDG.E R6, desc[UR6][R2.64+0x7c] ;  /* 0x00007c0602067981 */ /* 0x000f66000c1e1900 */
[----:B------:R-:W-:Y:S02]  /*0560*/  IMAD R25, R5, R25, R26 ;  /* 0x0000001905197224 */ /* 0x000fe400078e021a */
[----:B------:R-:W5:Y:S01]  /*0570*/  LDG.E R5, desc[UR6][R2.64+0x80] ;  /* 0x0000800602057981 */ /* 0x000f62000c1e1900 */
[----:B------:R-:W-:-:S04]  /*0580*/  IMAD R26, R4, R4, RZ ;  /* 0x00000004041a7224 */ /* 0x000fc800078e02ff */
[----:B------:R-:W-:Y:S02]  /*0590*/  IMAD R25, R4, R26, R25 ;  /* 0x0000001a04197224 */ /* 0x000fe400078e0219 */
[----:B------:R-:W5:Y:S01]  /*05a0*/  LDG.E R4, desc[UR6][R2.64+0x84] ;  /* 0x0000840602047981 */ /* 0x000f62000c1e1900 */
[----:B------:R-:W-:-:S04]  /*05b0*/  IMAD R26, R0, R0, RZ ;  /* 0x00000000001a7224 */ /* 0x000fc800078e02ff */
[----:B------:R-:W-:Y:S02]  /*05c0*/  IMAD R25, R0, R26, R25 ;  /* 0x0000001a00197224 */ /* 0x000fe400078e0219 */
        /* <DEDUP_REMOVED lines=56> */
[----:B------:R-:W5:Y:S01]  /*0950*/  LDG.E R6, desc[UR6][R2.64+0xd0] ;  /* 0x0000d00602067981 */ /* 0x000f62000c1e1900 */
[----:B------:R-:W-:-:S04]  /*0960*/  IMAD R25, R5, R5, RZ ;  /* 0x0000000505197224 */ /* 0x000fc800078e02ff */
[----:B------:R-:W-:Y:S02]  /*0970*/  IMAD R25, R5, R25, R24 ;  /* 0x0000001905197224 */ /* 0x000fe400078e0218 */
[----:B------:R-:W5:Y:S01]  /*0980*/  LDG.E R24, desc[UR6][R2.64+0xd4] ;  /* 0x0000d40602187981 */ /* 0x000f62000c1e1900 */
[----:B------:R-:W-:-:S03]  /*0990*/  IMAD R26, R4, R4, RZ ;  /* 0x00000004041a7224 */ /* 0x000fc600078e02ff */
[----:B------:R-:W5:Y:S01]  /*09a0*/  LDG.E R5, desc[UR6][R2.64+0xd8] ;  /* 0x0000d80602057981 */ /* 0x000f62000c1e1900 */
[----:B------:R-:W-:-:S03]  /*09b0*/  IMAD R25, R4, R26, R25 ;  /* 0x0000001a04197224 */ /* 0x000fc600078e0219 */
[----:B------:R0:W5:Y:S01]  /*09c0*/  LDG.E R4, desc[UR6][R2.64+0xdc] ;  /* 0x0000dc0602047981 */ /* 0x000162000c1e1900 */
[----:B------:R-:W-:-:S04]  /*09d0*/  UIADD3 UR4, UPT, UPT, UR4, 0x40, URZ ;  /* 0x0000004004047890 */ /* 0x000fc8000fffe0ff */
[----:B------:R-:W-:Y:S01]  /*09e0*/  UISETP.NE.AND UP0, UPT, UR4, 0x100000, UPT ;  /* 0x001000000400788c */ /* 0x000fe2000bf05270 */
[----:B0-----:R-:W-:-:S04]  /*09f0*/  IADD3 R2, P0, PT, R2, 0x100, RZ ;  /* 0x0000010002027810 */ /* 0x001fc80007f1e0ff */
[----:B------:R-:W-:Y:S01]  /*0a00*/  IADD3.X R3, PT, PT, RZ, R3, RZ, P0, !PT ;  /* 0x00000003ff037210 */ /* 0x000fe200007fe4ff */
[----:B--2---:R-:W-:-:S04]  /*0a10*/  IMAD R26, R0, R0, RZ ;  /* 0x00000000001a7224 */ /* 0x004fc800078e02ff */
[----:B------:R-:W-:Y:S02]  /*0a20*/  IMAD R26, R0, R26, R25 ;  /* 0x0000001a001a7224 */ /* 0x000fe400078e0219 */
[----:B---3--:R-:W-:-:S04]  /*0a30*/  IMAD R0, R23, R23, RZ ;  /* 0x0000001717007224 */ /* 0x008fc800078e02ff */
[----:B------:R-:W-:Y:S02]  /*0a40*/  IMAD R23, R23, R0, R26 ;  /* 0x0000000017177224 */ /* 0x000fe400078e021a */
[----:B----4-:R-:W-:-:S04]  /*0a50*/  IMAD R0, R22, R22, RZ ;  /* 0x0000001616007224 */ /* 0x010fc800078e02ff */
[----:B------:R-:W-:Y:S02]  /*0a60*/  IMAD R0, R22, R0, R23 ;  /* 0x0000000016007224 */ /* 0x000fe400078e0217 */
[----:B-----5:R-:W-:-:S04]  /*0a70*/  IMAD R22, R21, R21, RZ ;  /* 0x0000001515167224 */ /* 0x020fc800078e02ff */
[----:B------:R-:W-:Y:S02]  /*0a80*/  IMAD R21, R21, R22, R0 ;  /* 0x0000001615157224 */ /* 0x000fe400078e0200 */
[----:B------:R-:W-:-:S04]  /*0a90*/  IMAD R0, R20, R20, RZ ;  /* 0x0000001414007224 */ /* 0x000fc800078e02ff */
        /* <DEDUP_REMOVED lines=29> */
[C---:B------:R-:W-:Y:S02]  /*0c70*/  IMAD R0, R24.reuse, R24, RZ ;  /* 0x0000001818007224 */ /* 0x040fe400078e02ff */
[C---:B------:R-:W-:Y:S02]  /*0c80*/  IMAD R6, R5.reuse, R5, RZ ;  /* 0x0000000505067224 */ /* 0x040fe400078e02ff */
[----:B------:R-:W-:Y:S02]  /*0c90*/  IMAD R0, R24, R0, R7 ;  /* 0x0000000018007224 */ /* 0x000fe400078e0207 */
[----:B------:R-:W-:Y:S02]  /*0ca0*/  IMAD R23, R4, R4, RZ ;  /* 0x0000000404177224 */ /* 0x000fe400078e02ff */
[----:B------:R-:W-:-:S04]  /*0cb0*/  IMAD R5, R5, R6, R0 ;  /* 0x0000000605057224 */ /* 0x000fc800078e0200 */
[----:B------:R-:W-:Y:S01]  /*0cc0*/  IMAD R23, R4, R23, R5 ;  /* 0x0000001704177224 */ /* 0x000fe200078e0205 */
[----:B------:R-:W-:Y:S06]  /*0cd0*/  BRA.U UP0, `(.L_x_0) ;  /* 0xfffffff100ec7547 */ /* 0x000fec000b83ffff */
[----:B------:R-:W0:Y:S02]  /*0ce0*/  LDC.64 R2, c[0x0][0x388] ;  /* 0x0000e200ff027b82 */ /* 0x000e240000000a00 */
[----:B0-----:R-:W-:Y:S01]  /*0cf0*/  STG.E desc[UR6][R2.64], R23 ;  /* 0x0000001702007986 */ /* 0x001fe2000c101906 */
[----:B------:R-:W-:Y:S05]  /*0d00*/  EXIT ;  /* 0x000000000000794d */ /* 0x000fea0003800000 */
.L_x_1:
[----:B------:R-:W-:-:S00]  /*0d10*/  BRA `(.L_x_1) ;  /* 0xfffffffc00fc7947 */ /* 0x000fc0000383ffff */
[----:B------:R-:W-:-:S00]  /*0d20*/  NOP ;  /* 0x0000000000007918 */ /* 0x000fc00000000000 */
        /* <DEDUP_REMOVED lines=13> */
.L_x_2:


//--------------------- .nv.shared.reserved.0     --------------------------
	.section	.nv.shared.reserved.0,"aw",@nobits
	.weak		__nv_reservedSMEM_offset_0_alias
	.size		__nv_reservedSMEM_offset_0_alias, 0, 64
	.other		__nv_reservedSMEM_offset_0_alias,@"STO_CUDA_RESERVED_SHARED STV_DEFAULT"
__nv_reservedSMEM_offset_0_alias:
	.zero		0
	.zero		64


//--------------------- .nv.constant0._Z12sumOfSquaresPiS_ --------------------------
	.section	.nv.constant0._Z12sumOfSquaresPiS_,"a",@progbits
	.sectionflags	@""
	.align	4
.nv.constant0._Z12sumOfSquaresPiS_:
	.zero		912


//--------------------- SYMBOLS --------------------------

	.type		.nv.reservedSmem.offset0,@object
	.size		.nv.reservedSmem.offset0,0x4
